//
// Generated by NVIDIA NVVM Compiler
//
// Compiler Build ID: CL-36424714
// Cuda compilation tools, release 13.0, V13.0.88
// Based on NVVM 20.0.0
//

.version 9.0
.target sm_100
.address_size 64

	// .globl	_Z18scan_blocks_kernelPjS_j
.extern .shared .align 16 .b8 temp[];

.visible .entry _Z18scan_blocks_kernelPjS_j(
	.param .u64 .ptr .align 1 _Z18scan_blocks_kernelPjS_j_param_0,
	.param .u64 .ptr .align 1 _Z18scan_blocks_kernelPjS_j_param_1,
	.param .u32 _Z18scan_blocks_kernelPjS_j_param_2
)
{
	.reg .pred 	%p<18>;
	.reg .b32 	%r<104>;
	.reg .b64 	%rd<9>;

	ld.param.u64 	%rd4, [_Z18scan_blocks_kernelPjS_j_param_0];
	ld.param.u64 	%rd5, [_Z18scan_blocks_kernelPjS_j_param_1];
	ld.param.u32 	%r22, [_Z18scan_blocks_kernelPjS_j_param_2];
	mov.u32 	%r103, %ctaid.x;
	setp.ge.u32 	%p1, %r103, %r22;
	@%p1 bra 	$L__BB0_33;
	mov.u32 	%r2, %ntid.x;
	mov.u32 	%r3, %tid.x;
	shr.u32 	%r23, %r3, 5;
	add.s32 	%r24, %r23, %r3;
	shl.b32 	%r25, %r24, 2;
	mov.u32 	%r26, temp;
	add.s32 	%r4, %r26, %r25;
	add.s32 	%r27, %r3, 1;
	mov.u32 	%r5, %nctaid.x;
	and.b32  	%r6, %r3, 1;
	add.s32 	%r28, %r3, -1;
	shr.u32 	%r29, %r28, 5;
	add.s32 	%r30, %r29, %r3;
	shl.b32 	%r31, %r30, 2;
	add.s32 	%r7, %r26, %r31;
	and.b32  	%r8, %r27, 3;
	add.s32 	%r32, %r3, -2;
	shr.u32 	%r33, %r32, 5;
	add.s32 	%r34, %r33, %r3;
	shl.b32 	%r35, %r34, 2;
	add.s32 	%r9, %r26, %r35;
	and.b32  	%r10, %r27, 7;
	add.s32 	%r36, %r3, -4;
	shr.u32 	%r37, %r36, 5;
	add.s32 	%r38, %r37, %r3;
	shl.b32 	%r39, %r38, 2;
	add.s32 	%r11, %r26, %r39;
	and.b32  	%r12, %r27, 15;
	add.s32 	%r40, %r3, -8;
	shr.u32 	%r41, %r40, 5;
	add.s32 	%r42, %r41, %r3;
	shl.b32 	%r43, %r42, 2;
	add.s32 	%r13, %r26, %r43;
	and.b32  	%r14, %r27, 31;
	add.s32 	%r44, %r3, -16;
	shr.u32 	%r45, %r44, 5;
	add.s32 	%r46, %r45, %r3;
	shl.b32 	%r47, %r46, 2;
	add.s32 	%r15, %r26, %r47;
	and.b32  	%r16, %r27, 63;
	add.s32 	%r48, %r3, -32;
	shr.u32 	%r49, %r48, 5;
	add.s32 	%r50, %r49, %r3;
	shl.b32 	%r51, %r50, 2;
	add.s32 	%r17, %r26, %r51;
	and.b32  	%r18, %r27, 127;
	add.s32 	%r52, %r3, -64;
	shr.u32 	%r53, %r52, 5;
	add.s32 	%r54, %r53, %r3;
	shl.b32 	%r55, %r54, 2;
	add.s32 	%r19, %r26, %r55;
	cvta.to.global.u64 	%rd1, %rd4;
	cvta.to.global.u64 	%rd2, %rd5;
$L__BB0_2:
	setp.eq.s32 	%p2, %r6, 0;
	mad.lo.s32 	%r56, %r103, %r2, %r3;
	mul.wide.u32 	%rd6, %r56, 4;
	add.s64 	%rd3, %rd1, %rd6;
	ld.global.u32 	%r57, [%rd3];
	st.shared.u32 	[%r4], %r57;
	bar.sync 	0;
	@%p2 bra 	$L__BB0_4;
	ld.shared.u32 	%r58, [%r7+-4];
	ld.shared.u32 	%r59, [%r4];
	add.s32 	%r60, %r59, %r58;
	st.shared.u32 	[%r4], %r60;
$L__BB0_4:
	setp.ne.s32 	%p3, %r8, 0;
	bar.sync 	0;
	@%p3 bra 	$L__BB0_6;
	ld.shared.u32 	%r61, [%r9+-8];
	ld.shared.u32 	%r62, [%r4];
	add.s32 	%r63, %r62, %r61;
	st.shared.u32 	[%r4], %r63;
$L__BB0_6:
	setp.ne.s32 	%p4, %r10, 0;
	bar.sync 	0;
	@%p4 bra 	$L__BB0_8;
	ld.shared.u32 	%r64, [%r11+-16];
	ld.shared.u32 	%r65, [%r4];
	add.s32 	%r66, %r65, %r64;
	st.shared.u32 	[%r4], %r66;
$L__BB0_8:
	setp.ne.s32 	%p5, %r12, 0;
	bar.sync 	0;
	@%p5 bra 	$L__BB0_10;
	ld.shared.u32 	%r67, [%r13+-32];
	ld.shared.u32 	%r68, [%r4];
	add.s32 	%r69, %r68, %r67;
	st.shared.u32 	[%r4], %r69;
$L__BB0_10:
	setp.ne.s32 	%p6, %r14, 0;
	bar.sync 	0;
	@%p6 bra 	$L__BB0_12;
	ld.shared.u32 	%r70, [%r15+-64];
	ld.shared.u32 	%r71, [%r4];
	add.s32 	%r72, %r71, %r70;
	st.shared.u32 	[%r4], %r72;
$L__BB0_12:
	setp.ne.s32 	%p7, %r16, 0;
	bar.sync 	0;
	@%p7 bra 	$L__BB0_14;
	ld.shared.u32 	%r73, [%r17+-128];
	ld.shared.u32 	%r74, [%r4];
	add.s32 	%r75, %r74, %r73;
	st.shared.u32 	[%r4], %r75;
$L__BB0_14:
	setp.ne.s32 	%p8, %r18, 0;
	bar.sync 	0;
	@%p8 bra 	$L__BB0_16;
	ld.shared.u32 	%r76, [%r19+-256];
	ld.shared.u32 	%r77, [%r4];
	add.s32 	%r78, %r77, %r76;
	st.shared.u32 	[%r4], %r78;
$L__BB0_16:
	setp.ne.s32 	%p9, %r3, 0;
	bar.sync 	0;
	@%p9 bra 	$L__BB0_18;
	ld.shared.u32 	%r79, [temp+520];
	mul.wide.s32 	%rd7, %r103, 4;
	add.s64 	%rd8, %rd2, %rd7;
	st.global.u32 	[%rd8], %r79;
	mov.b32 	%r80, 0;
	st.shared.u32 	[temp+520], %r80;
$L__BB0_18:
	bar.sync 	0;
	@%p8 bra 	$L__BB0_20;
	ld.shared.u32 	%r81, [%r4];
	ld.shared.u32 	%r82, [%r19+-256];
	add.s32 	%r83, %r82, %r81;
	st.shared.u32 	[%r4], %r83;
	st.shared.u32 	[%r19+-256], %r81;
$L__BB0_20:
	bar.sync 	0;
	@%p7 bra 	$L__BB0_22;
	ld.shared.u32 	%r84, [%r4];
	ld.shared.u32 	%r85, [%r17+-128];
	add.s32 	%r86, %r85, %r84;
	st.shared.u32 	[%r4], %r86;
	st.shared.u32 	[%r17+-128], %r84;
$L__BB0_22:
	bar.sync 	0;
	@%p6 bra 	$L__BB0_24;
	ld.shared.u32 	%r87, [%r4];
	ld.shared.u32 	%r88, [%r15+-64];
	add.s32 	%r89, %r88, %r87;
	st.shared.u32 	[%r4], %r89;
	st.shared.u32 	[%r15+-64], %r87;
$L__BB0_24:
	bar.sync 	0;
	@%p5 bra 	$L__BB0_26;
	ld.shared.u32 	%r90, [%r4];
	ld.shared.u32 	%r91, [%r13+-32];
	add.s32 	%r92, %r91, %r90;
	st.shared.u32 	[%r4], %r92;
	st.shared.u32 	[%r13+-32], %r90;
$L__BB0_26:
	bar.sync 	0;
	@%p4 bra 	$L__BB0_28;
	ld.shared.u32 	%r93, [%r4];
	ld.shared.u32 	%r94, [%r11+-16];
	add.s32 	%r95, %r94, %r93;
	st.shared.u32 	[%r4], %r95;
	st.shared.u32 	[%r11+-16], %r93;
$L__BB0_28:
	bar.sync 	0;
	@%p3 bra 	$L__BB0_30;
	ld.shared.u32 	%r96, [%r4];
	ld.shared.u32 	%r97, [%r9+-8];
	add.s32 	%r98, %r97, %r96;
	st.shared.u32 	[%r4], %r98;
	st.shared.u32 	[%r9+-8], %r96;
$L__BB0_30:
	setp.eq.s32 	%p16, %r6, 0;
	bar.sync 	0;
	@%p16 bra 	$L__BB0_32;
	ld.shared.u32 	%r99, [%r4];
	ld.shared.u32 	%r100, [%r7+-4];
	add.s32 	%r101, %r100, %r99;
	st.shared.u32 	[%r4], %r101;
	st.shared.u32 	[%r7+-4], %r99;
$L__BB0_32:
	bar.sync 	0;
	ld.shared.u32 	%r102, [%r4];
	st.global.u32 	[%rd3], %r102;
	add.s32 	%r103, %r103, %r5;
	setp.lt.u32 	%p17, %r103, %r22;
	@%p17 bra 	$L__BB0_2;
$L__BB0_33:
	ret;

}
	// .globl	_Z10add_kernelPjS_j
.visible .entry _Z10add_kernelPjS_j(
	.param .u64 .ptr .align 1 _Z10add_kernelPjS_j_param_0,
	.param .u64 .ptr .align 1 _Z10add_kernelPjS_j_param_1,
	.param .u32 _Z10add_kernelPjS_j_param_2
)
{
	.reg .pred 	%p<4>;
	.reg .b32 	%r<14>;
	.reg .b64 	%rd<9>;

	ld.param.u64 	%rd3, [_Z10add_kernelPjS_j_param_0];
	ld.param.u64 	%rd4, [_Z10add_kernelPjS_j_param_1];
	ld.param.u32 	%r7, [_Z10add_kernelPjS_j_param_2];
	mov.u32 	%r8, %ctaid.x;
	add.s32 	%r13, %r8, 1;
	setp.ge.u32 	%p1, %r13, %r7;
	@%p1 bra 	$L__BB1_5;
	mov.u32 	%r2, %ntid.x;
	mov.u32 	%r3, %tid.x;
	mov.u32 	%r4, %nctaid.x;
	cvta.to.global.u64 	%rd1, %rd4;
	cvta.to.global.u64 	%rd2, %rd3;
$L__BB1_2:
	setp.eq.s32 	%p2, %r13, 0;
	@%p2 bra 	$L__BB1_4;
	mul.wide.u32 	%rd5, %r13, 4;
	add.s64 	%rd6, %rd1, %rd5;
	ld.global.u32 	%r9, [%rd6];
	mad.lo.s32 	%r10, %r13, %r2, %r3;
	mul.wide.u32 	%rd7, %r10, 4;
	add.s64 	%rd8, %rd2, %rd7;
	ld.global.u32 	%r11, [%rd8];
	add.s32 	%r12, %r11, %r9;
	st.global.u32 	[%rd8], %r12;
$L__BB1_4:
	add.s32 	%r13, %r13, %r4;
	setp.lt.u32 	%p3, %r13, %r7;
	@%p3 bra 	$L__BB1_2;
$L__BB1_5:
	ret;

}
	// .globl	_Z12b_gen_kernelPjjjPb
.visible .entry _Z12b_gen_kernelPjjjPb(
	.param .u64 .ptr .align 1 _Z12b_gen_kernelPjjjPb_param_0,
	.param .u32 _Z12b_gen_kernelPjjjPb_param_1,
	.param .u32 _Z12b_gen_kernelPjjjPb_param_2,
	.param .u64 .ptr .align 1 _Z12b_gen_kernelPjjjPb_param_3
)
{
	.reg .pred 	%p<3>;
	.reg .b16 	%rs<3>;
	.reg .b32 	%r<14>;
	.reg .b64 	%rd<9>;

	ld.param.u64 	%rd3, [_Z12b_gen_kernelPjjjPb_param_0];
	ld.param.u32 	%r6, [_Z12b_gen_kernelPjjjPb_param_1];
	ld.param.u32 	%r7, [_Z12b_gen_kernelPjjjPb_param_2];
	ld.param.u64 	%rd4, [_Z12b_gen_kernelPjjjPb_param_3];
	mov.u32 	%r8, %ctaid.x;
	mov.u32 	%r1, %ntid.x;
	mov.u32 	%r9, %tid.x;
	mad.lo.s32 	%r13, %r8, %r1, %r9;
	setp.ge.u32 	%p1, %r13, %r7;
	@%p1 bra 	$L__BB2_3;
	mov.u32 	%r10, %nctaid.x;
	mul.lo.s32 	%r3, %r10, %r1;
	cvta.to.global.u64 	%rd1, %rd3;
	cvta.to.global.u64 	%rd2, %rd4;
$L__BB2_2:
	cvt.u64.u32 	%rd5, %r13;
	mul.wide.u32 	%rd6, %r13, 4;
	add.s64 	%rd7, %rd1, %rd6;
	ld.global.u32 	%r11, [%rd7];
	shr.u32 	%r12, %r11, %r6;
	cvt.u16.u32 	%rs1, %r12;
	and.b16  	%rs2, %rs1, 1;
	add.s64 	%rd8, %rd2, %rd5;
	st.global.u8 	[%rd8], %rs2;
	add.s32 	%r13, %r13, %r3;
	setp.lt.u32 	%p2, %r13, %r7;
	@%p2 bra 	$L__BB2_2;
$L__BB2_3:
	ret;

}
	// .globl	_Z12s_gen_kernelPbjPj
.visible .entry _Z12s_gen_kernelPbjPj(
	.param .u64 .ptr .align 1 _Z12s_gen_kernelPbjPj_param_0,
	.param .u32 _Z12s_gen_kernelPbjPj_param_1,
	.param .u64 .ptr .align 1 _Z12s_gen_kernelPbjPj_param_2
)
{
	.reg .pred 	%p<3>;
	.reg .b32 	%r<12>;
	.reg .b64 	%rd<9>;

	ld.param.u64 	%rd3, [_Z12s_gen_kernelPbjPj_param_0];
	ld.param.u32 	%r6, [_Z12s_gen_kernelPbjPj_param_1];
	ld.param.u64 	%rd4, [_Z12s_gen_kernelPbjPj_param_2];
	mov.u32 	%r7, %ctaid.x;
	mov.u32 	%r1, %ntid.x;
	mov.u32 	%r8, %tid.x;
	mad.lo.s32 	%r11, %r7, %r1, %r8;
	setp.ge.u32 	%p1, %r11, %r6;
	@%p1 bra 	$L__BB3_3;
	mov.u32 	%r9, %nctaid.x;
	mul.lo.s32 	%r3, %r9, %r1;
	cvta.to.global.u64 	%rd1, %rd3;
	cvta.to.global.u64 	%rd2, %rd4;
$L__BB3_2:
	cvt.u64.u32 	%rd5, %r11;
	add.s64 	%rd6, %rd1, %rd5;
	ld.global.s8 	%r10, [%rd6];
	mul.wide.u32 	%rd7, %r11, 4;
	add.s64 	%rd8, %rd2, %rd7;
	st.global.u32 	[%rd8], %r10;
	add.s32 	%r11, %r11, %r3;
	setp.lt.u32 	%p2, %r11, %r6;
	@%p2 bra 	$L__BB3_2;
$L__BB3_3:
	ret;

}
	// .globl	_Z24binary_digit_sort_kernelPjPbS_jS_
.visible .entry _Z24binary_digit_sort_kernelPjPbS_jS_(
	.param .u64 .ptr .align 1 _Z24binary_digit_sort_kernelPjPbS_jS__param_0,
	.param .u64 .ptr .align 1 _Z24binary_digit_sort_kernelPjPbS_jS__param_1,
	.param .u64 .ptr .align 1 _Z24binary_digit_sort_kernelPjPbS_jS__param_2,
	.param .u32 _Z24binary_digit_sort_kernelPjPbS_jS__param_3,
	.param .u64 .ptr .align 1 _Z24binary_digit_sort_kernelPjPbS_jS__param_4
)
{
	.reg .pred 	%p<4>;
	.reg .b16 	%rs<2>;
	.reg .b32 	%r<20>;
	.reg .b64 	%rd<21>;

	ld.param.u64 	%rd6, [_Z24binary_digit_sort_kernelPjPbS_jS__param_0];
	ld.param.u64 	%rd7, [_Z24binary_digit_sort_kernelPjPbS_jS__param_1];
	ld.param.u64 	%rd9, [_Z24binary_digit_sort_kernelPjPbS_jS__param_2];
	ld.param.u32 	%r9, [_Z24binary_digit_sort_kernelPjPbS_jS__param_3];
	ld.param.u64 	%rd8, [_Z24binary_digit_sort_kernelPjPbS_jS__param_4];
	cvta.to.global.u64 	%rd1, %rd9;
	mov.u32 	%r10, %ctaid.x;
	mov.u32 	%r1, %ntid.x;
	mov.u32 	%r11, %tid.x;
	mad.lo.s32 	%r18, %r10, %r1, %r11;
	setp.ge.u32 	%p1, %r18, %r9;
	@%p1 bra 	$L__BB4_6;
	mul.wide.u32 	%rd10, %r9, 4;
	add.s64 	%rd2, %rd1, %rd10;
	mov.u32 	%r12, %nctaid.x;
	mul.lo.s32 	%r3, %r12, %r1;
	cvta.to.global.u64 	%rd3, %rd7;
	cvta.to.global.u64 	%rd4, %rd6;
	cvta.to.global.u64 	%rd5, %rd8;
$L__BB4_2:
	cvt.s64.s32 	%rd11, %r18;
	add.s64 	%rd12, %rd3, %rd11;
	ld.global.u8 	%rs1, [%rd12];
	setp.eq.s16 	%p2, %rs1, 0;
	@%p2 bra 	$L__BB4_4;
	mul.wide.s32 	%rd13, %r18, 4;
	add.s64 	%rd14, %rd1, %rd13;
	ld.global.u32 	%r13, [%rd14];
	ld.global.u32 	%r14, [%rd2];
	add.s32 	%r15, %r13, %r9;
	sub.s32 	%r19, %r15, %r14;
	bra.uni 	$L__BB4_5;
$L__BB4_4:
	mul.wide.s32 	%rd15, %r18, 4;
	add.s64 	%rd16, %rd1, %rd15;
	ld.global.u32 	%r16, [%rd16];
	sub.s32 	%r19, %r18, %r16;
$L__BB4_5:
	mul.wide.s32 	%rd17, %r18, 4;
	add.s64 	%rd18, %rd4, %rd17;
	ld.global.u32 	%r17, [%rd18];
	mul.wide.u32 	%rd19, %r19, 4;
	add.s64 	%rd20, %rd5, %rd19;
	st.global.u32 	[%rd20], %r17;
	add.s32 	%r18, %r18, %r3;
	setp.lt.u32 	%p3, %r18, %r9;
	@%p3 bra 	$L__BB4_2;
$L__BB4_6:
	ret;

}


// ===== COMPILED SASS (sm_100) =====

	.target	sm_100

	.elftype	@"ET_EXEC"


//--------------------- .note.nv.tkinfo           --------------------------
	.section	.note.nv.tkinfo,"",@"SHT_NOTE"
	.sectionflags	@"SHF_NOTE_NV_TKINFO"
	.tkinfo
        /*0018*/ 	.word	0x00000002
        /*0030*/ 	.string	""
        /*0030*/ 	.string	"ptxas"
        /*0030*/ 	.string	"Cuda compilation tools, release 13.0, V13.0.88"
        /*0030*/ 	.string	"Build cuda_13.0.r13.0/compiler.36424714_0"
        /*0030*/ 	.string	"-arch sm_100 -m 64 "



//--------------------- .note.nv.cuinfo           --------------------------
	.section	.note.nv.cuinfo,"",@"SHT_NOTE"
	.sectionflags	@"SHF_NOTE_NV_CUINFO"
        /*0018*/ 	.short	0x0002
        /*001a*/ 	.short	0x0064
        /*001c*/ 	.short	0x0082
	.zero		2


//--------------------- .nv.info                  --------------------------
	.section	.nv.info,"",@"SHT_CUDA_INFO"
	.align	4


	//----- nvinfo : EIATTR_REGCOUNT
	.align		4
        /*0000*/ 	.byte	0x04, 0x2f
        /*0002*/ 	.short	(.L_1 - .L_0)
	.align		4
.L_0:
        /*0004*/ 	.word	index@(_Z18scan_blocks_kernelPjS_j)
        /*0008*/ 	.word	0x0000001c


	//----- nvinfo : EIATTR_FRAME_SIZE
	.align		4
.L_1:
        /*000c*/ 	.byte	0x04, 0x11
        /*000e*/ 	.short	(.L_3 - .L_2)
	.align		4
.L_2:
        /*0010*/ 	.word	index@(_Z18scan_blocks_kernelPjS_j)
        /*0014*/ 	.word	0x00000000


	//----- nvinfo : EIATTR_REGCOUNT
	.align		4
.L_3:
        /*0018*/ 	.byte	0x04, 0x2f
        /*001a*/ 	.short	(.L_5 - .L_4)
	.align		4
.L_4:
        /*001c*/ 	.word	index@(_Z10add_kernelPjS_j)
        /*0020*/ 	.word	0x00000010


	//----- nvinfo : EIATTR_FRAME_SIZE
	.align		4
.L_5:
        /*0024*/ 	.byte	0x04, 0x11
        /*0026*/ 	.short	(.L_7 - .L_6)
	.align		4
.L_6:
        /*0028*/ 	.word	index@(_Z10add_kernelPjS_j)
        /*002c*/ 	.word	0x00000000


	//----- nvinfo : EIATTR_REGCOUNT
	.align		4
.L_7:
        /*0030*/ 	.byte	0x04, 0x2f
        /*0032*/ 	.short	(.L_9 - .L_8)
	.align		4
.L_8:
        /*0034*/ 	.word	index@(_Z12b_gen_kernelPjjjPb)
        /*0038*/ 	.word	0x0000000e


	//----- nvinfo : EIATTR_FRAME_SIZE
	.align		4
.L_9:
        /*003c*/ 	.byte	0x04, 0x11
        /*003e*/ 	.short	(.L_11 - .L_10)
	.align		4
.L_10:
        /*0040*/ 	.word	index@(_Z12b_gen_kernelPjjjPb)
        /*0044*/ 	.word	0x00000000


	//----- nvinfo : EIATTR_REGCOUNT
	.align		4
.L_11:
        /*0048*/ 	.byte	0x04, 0x2f
        /*004a*/ 	.short	(.L_13 - .L_12)
	.align		4
.L_12:
        /*004c*/ 	.word	index@(_Z12s_gen_kernelPbjPj)
        /*0050*/ 	.word	0x0000000c


	//----- nvinfo : EIATTR_FRAME_SIZE
	.align		4
.L_13:
        /*0054*/ 	.byte	0x04, 0x11
        /*0056*/ 	.short	(.L_15 - .L_14)
	.align		4
.L_14:
        /*0058*/ 	.word	index@(_Z12s_gen_kernelPbjPj)
        /*005c*/ 	.word	0x00000000


	//----- nvinfo : EIATTR_REGCOUNT
	.align		4
.L_15:
        /*0060*/ 	.byte	0x04, 0x2f
        /*0062*/ 	.short	(.L_17 - .L_16)
	.align		4
.L_16:
        /*0064*/ 	.word	index@(_Z24binary_digit_sort_kernelPjPbS_jS_)
        /*0068*/ 	.word	0x00000016


	//----- nvinfo : EIATTR_FRAME_SIZE
	.align		4
.L_17:
        /*006c*/ 	.byte	0x04, 0x11
        /*006e*/ 	.short	(.L_19 - .L_18)
	.align		4
.L_18:
        /*0070*/ 	.word	index@(_Z24binary_digit_sort_kernelPjPbS_jS_)
        /*0074*/ 	.word	0x00000000


	//----- nvinfo : EIATTR_MIN_STACK_SIZE
	.align		4
.L_19:
        /*0078*/ 	.byte	0x04, 0x12
        /*007a*/ 	.short	(.L_21 - .L_20)
	.align		4
.L_20:
        /*007c*/ 	.word	index@(_Z24binary_digit_sort_kernelPjPbS_jS_)
        /*0080*/ 	.word	0x00000000


	//----- nvinfo : EIATTR_MIN_STACK_SIZE
	.align		4
.L_21:
        /*0084*/ 	.byte	0x04, 0x12
        /*0086*/ 	.short	(.L_23 - .L_22)
	.align		4
.L_22:
        /*0088*/ 	.word	index@(_Z12s_gen_kernelPbjPj)
        /*008c*/ 	.word	0x00000000


	//----- nvinfo : EIATTR_MIN_STACK_SIZE
	.align		4
.L_23:
        /*0090*/ 	.byte	0x04, 0x12
        /*0092*/ 	.short	(.L_25 - .L_24)
	.align		4
.L_24:
        /*0094*/ 	.word	index@(_Z12b_gen_kernelPjjjPb)
        /*0098*/ 	.word	0x00000000


	//----- nvinfo : EIATTR_MIN_STACK_SIZE
	.align		4
.L_25:
        /*009c*/ 	.byte	0x04, 0x12
        /*009e*/ 	.short	(.L_27 - .L_26)
	.align		4
.L_26:
        /*00a0*/ 	.word	index@(_Z10add_kernelPjS_j)
        /*00a4*/ 	.word	0x00000000


	//----- nvinfo : EIATTR_MIN_STACK_SIZE
	.align		4
.L_27:
        /*00a8*/ 	.byte	0x04, 0x12
        /*00aa*/ 	.short	(.L_29 - .L_28)
	.align		4
.L_28:
        /*00ac*/ 	.word	index@(_Z18scan_blocks_kernelPjS_j)
        /*00b0*/ 	.word	0x00000000
.L_29:


//--------------------- .nv.compat                --------------------------
	.section	.nv.compat,"",@"SHT_CUDA_COMPAT_INFO"
	.align	4
        /*0000*/ 	.byte	0x02, 0x09, 0x00, 0x00, 0x02, 0x02, 0x01, 0x00, 0x02, 0x05, 0x05, 0x00, 0x03, 0x07, 0x01, 0x01
        /*0010*/ 	.byte	0x02, 0x03, 0x00, 0x00, 0x02, 0x06, 0x01, 0x00, 0x04, 0x0b, 0x08, 0x00, 0x09, 0x00, 0x00, 0x00
        /*0020*/ 	.byte	0x00, 0x00, 0x00, 0x00


//--------------------- .nv.info._Z24binary_digit_sort_kernelPjPbS_jS_ --------------------------
	.section	.nv.info._Z24binary_digit_sort_kernelPjPbS_jS_,"",@"SHT_CUDA_INFO"
	.sectionflags	@""
	.align	4


	//----- nvinfo : EIATTR_CUDA_API_VERSION
	.align		4
        /*0000*/ 	.byte	0x04, 0x37
        /*0002*/ 	.short	(.L_31 - .L_30)
.L_30:
        /*0004*/ 	.word	0x00000082


	//----- nvinfo : EIATTR_KPARAM_INFO
	.align		4
.L_31:
        /*0008*/ 	.byte	0x04, 0x17
        /*000a*/ 	.short	(.L_33 - .L_32)
.L_32:
        /*000c*/ 	.word	0x00000000
        /*0010*/ 	.short	0x0004
        /*0012*/ 	.short	0x0020
        /*0014*/ 	.byte	0x00, 0xf5, 0x21, 0x00


	//----- nvinfo : EIATTR_KPARAM_INFO
	.align		4
.L_33:
        /*0018*/ 	.byte	0x04, 0x17
        /*001a*/ 	.short	(.L_35 - .L_34)
.L_34:
        /*001c*/ 	.word	0x00000000
        /*0020*/ 	.short	0x0003
        /*0022*/ 	.short	0x0018
        /*0024*/ 	.byte	0x00, 0xf0, 0x11, 0x00


	//----- nvinfo : EIATTR_KPARAM_INFO
	.align		4
.L_35:
        /*0028*/ 	.byte	0x04, 0x17
        /*002a*/ 	.short	(.L_37 - .L_36)
.L_36:
        /*002c*/ 	.word	0x00000000
        /*0030*/ 	.short	0x0002
        /*0032*/ 	.short	0x0010
        /*0034*/ 	.byte	0x00, 0xf5, 0x21, 0x00


	//----- nvinfo : EIATTR_KPARAM_INFO
	.align		4
.L_37:
        /*0038*/ 	.byte	0x04, 0x17
        /*003a*/ 	.short	(.L_39 - .L_38)
.L_38:
        /*003c*/ 	.word	0x00000000
        /*0040*/ 	.short	0x0001
        /*0042*/ 	.short	0x0008
        /*0044*/ 	.byte	0x00, 0xf5, 0x21, 0x00


	//----- nvinfo : EIATTR_KPARAM_INFO
	.align		4
.L_39:
        /*0048*/ 	.byte	0x04, 0x17
        /*004a*/ 	.short	(.L_41 - .L_40)
.L_40:
        /*004c*/ 	.word	0x00000000
        /*0050*/ 	.short	0x0000
        /*0052*/ 	.short	0x0000
        /*0054*/ 	.byte	0x00, 0xf5, 0x21, 0x00


	//----- nvinfo : EIATTR_SPARSE_MMA_MASK
	.align		4
.L_41:
        /*0058*/ 	.byte	0x03, 0x50
        /*005a*/ 	.short	0x0000


	//----- nvinfo : EIATTR_MAXREG_COUNT
	.align		4
        /*005c*/ 	.byte	0x03, 0x1b
        /*005e*/ 	.short	0x00ff


	//----- nvinfo : EIATTR_MERCURY_ISA_VERSION
	.align		4
        /*0060*/ 	.byte	0x03, 0x5f
        /*0062*/ 	.short	0x0101


	//----- nvinfo : EIATTR_VRC_CTA_INIT_COUNT
	.align		4
        /*0064*/ 	.byte	0x02, 0x4a
	.zero		1
	.zero		1


	//----- nvinfo : EIATTR_EXIT_INSTR_OFFSETS
	.align		4
        /*0068*/ 	.byte	0x04, 0x1c
        /*006a*/ 	.short	(.L_43 - .L_42)


	//   ....[0]....
.L_42:
        /*006c*/ 	.word	0x00000070


	//   ....[1]....
        /*0070*/ 	.word	0x00000220


	//----- nvinfo : EIATTR_CRS_STACK_SIZE
	.align		4
.L_43:
        /*0074*/ 	.byte	0x04, 0x1e
        /*0076*/ 	.short	(.L_45 - .L_44)
.L_44:
        /*0078*/ 	.word	0x00000000


	//----- nvinfo : EIATTR_CBANK_PARAM_SIZE
	.align		4
.L_45:
        /*007c*/ 	.byte	0x03, 0x19
        /*007e*/ 	.short	0x0028


	//----- nvinfo : EIATTR_PARAM_CBANK
	.align		4
        /*0080*/ 	.byte	0x04, 0x0a
        /*0082*/ 	.short	(.L_47 - .L_46)
	.align		4
.L_46:
        /*0084*/ 	.word	index@(.nv.constant0._Z24binary_digit_sort_kernelPjPbS_jS_)
        /*0088*/ 	.short	0x0380
        /*008a*/ 	.short	0x0028


	//----- nvinfo : EIATTR_SW_WAR
	.align		4
.L_47:
        /*008c*/ 	.byte	0x04, 0x36
        /*008e*/ 	.short	(.L_49 - .L_48)
.L_48:
        /*0090*/ 	.word	0x00000008
.L_49:


//--------------------- .nv.info._Z12s_gen_kernelPbjPj --------------------------
	.section	.nv.info._Z12s_gen_kernelPbjPj,"",@"SHT_CUDA_INFO"
	.sectionflags	@""
	.align	4


	//----- nvinfo : EIATTR_CUDA_API_VERSION
	.align		4
        /*0000*/ 	.byte	0x04, 0x37
        /*0002*/ 	.short	(.L_51 - .L_50)
.L_50:
        /*0004*/ 	.word	0x00000082


	//----- nvinfo : EIATTR_KPARAM_INFO
	.align		4
.L_51:
        /*0008*/ 	.byte	0x04, 0x17
        /*000a*/ 	.short	(.L_53 - .L_52)
.L_52:
        /*000c*/ 	.word	0x00000000
        /*0010*/ 	.short	0x0002
        /*0012*/ 	.short	0x0010
        /*0014*/ 	.byte	0x00, 0xf5, 0x21, 0x00


	//----- nvinfo : EIATTR_KPARAM_INFO
	.align		4
.L_53:
        /*0018*/ 	.byte	0x04, 0x17
        /*001a*/ 	.short	(.L_55 - .L_54)
.L_54:
        /*001c*/ 	.word	0x00000000
        /*0020*/ 	.short	0x0001
        /*0022*/ 	.short	0x0008
        /*0024*/ 	.byte	0x00, 0xf0, 0x11, 0x00


	//----- nvinfo : EIATTR_KPARAM_INFO
	.align		4
.L_55:
        /*0028*/ 	.byte	0x04, 0x17
        /*002a*/ 	.short	(.L_57 - .L_56)
.L_56:
        /*002c*/ 	.word	0x00000000
        /*0030*/ 	.short	0x0000
        /*0032*/ 	.short	0x0000
        /*0034*/ 	.byte	0x00, 0xf5, 0x21, 0x00


	//----- nvinfo : EIATTR_SPARSE_MMA_MASK
	.align		4
.L_57:
        /*0038*/ 	.byte	0x03, 0x50
        /*003a*/ 	.short	0x0000


	//----- nvinfo : EIATTR_MAXREG_COUNT
	.align		4
        /*003c*/ 	.byte	0x03, 0x1b
        /*003e*/ 	.short	0x00ff


	//----- nvinfo : EIATTR_MERCURY_ISA_VERSION
	.align		4
        /*0040*/ 	.byte	0x03, 0x5f
        /*0042*/ 	.short	0x0101


	//----- nvinfo : EIATTR_VRC_CTA_INIT_COUNT
	.align		4
        /*0044*/ 	.byte	0x02, 0x4a
	.zero		1
	.zero		1


	//----- nvinfo : EIATTR_EXIT_INSTR_OFFSETS
	.align		4
        /*0048*/ 	.byte	0x04, 0x1c
        /*004a*/ 	.short	(.L_59 - .L_58)


	//   ....[0]....
.L_58:
        /*004c*/ 	.word	0x00000070


	//   ....[1]....
        /*0050*/ 	.word	0x00000150


	//----- nvinfo : EIATTR_CRS_STACK_SIZE
	.align		4
.L_59:
        /*0054*/ 	.byte	0x04, 0x1e
        /*0056*/ 	.short	(.L_61 - .L_60)
.L_60:
        /*0058*/ 	.word	0x00000000


	//----- nvinfo : EIATTR_CBANK_PARAM_SIZE
	.align		4
.L_61:
        /*005c*/ 	.byte	0x03, 0x19
        /*005e*/ 	.short	0x0018


	//----- nvinfo : EIATTR_PARAM_CBANK
	.align		4
        /*0060*/ 	.byte	0x04, 0x0a
        /*0062*/ 	.short	(.L_63 - .L_62)
	.align		4
.L_62:
        /*0064*/ 	.word	index@(.nv.constant0._Z12s_gen_kernelPbjPj)
        /*0068*/ 	.short	0x0380
        /*006a*/ 	.short	0x0018


	//----- nvinfo : EIATTR_SW_WAR
	.align		4
.L_63:
        /*006c*/ 	.byte	0x04, 0x36
        /*006e*/ 	.short	(.L_65 - .L_64)
.L_64:
        /*0070*/ 	.word	0x00000008
.L_65:


//--------------------- .nv.info._Z12b_gen_kernelPjjjPb --------------------------
	.section	.nv.info._Z12b_gen_kernelPjjjPb,"",@"SHT_CUDA_INFO"
	.sectionflags	@""
	.align	4


	//----- nvinfo : EIATTR_CUDA_API_VERSION
	.align		4
        /*0000*/ 	.byte	0x04, 0x37
        /*0002*/ 	.short	(.L_67 - .L_66)
.L_66:
        /*0004*/ 	.word	0x00000082


	//----- nvinfo : EIATTR_KPARAM_INFO
	.align		4
.L_67:
        /*0008*/ 	.byte	0x04, 0x17
        /*000a*/ 	.short	(.L_69 - .L_68)
.L_68:
        /*000c*/ 	.word	0x00000000
        /*0010*/ 	.short	0x0003
        /*0012*/ 	.short	0x0010
        /*0014*/ 	.byte	0x00, 0xf5, 0x21, 0x00


	//----- nvinfo : EIATTR_KPARAM_INFO
	.align		4
.L_69:
        /*0018*/ 	.byte	0x04, 0x17
        /*001a*/ 	.short	(.L_71 - .L_70)
.L_70:
        /*001c*/ 	.word	0x00000000
        /*0020*/ 	.short	0x0002
        /*0022*/ 	.short	0x000c
        /*0024*/ 	.byte	0x00, 0xf0, 0x11, 0x00


	//----- nvinfo : EIATTR_KPARAM_INFO
	.align		4
.L_71:
        /*0028*/ 	.byte	0x04, 0x17
        /*002a*/ 	.short	(.L_73 - .L_72)
.L_72:
        /*002c*/ 	.word	0x00000000
        /*0030*/ 	.short	0x0001
        /*0032*/ 	.short	0x0008
        /*0034*/ 	.byte	0x00, 0xf0, 0x11, 0x00


	//----- nvinfo : EIATTR_KPARAM_INFO
	.align		4
.L_73:
        /*0038*/ 	.byte	0x04, 0x17
        /*003a*/ 	.short	(.L_75 - .L_74)
.L_74:
        /*003c*/ 	.word	0x00000000
        /*0040*/ 	.short	0x0000
        /*0042*/ 	.short	0x0000
        /*0044*/ 	.byte	0x00, 0xf5, 0x21, 0x00


	//----- nvinfo : EIATTR_SPARSE_MMA_MASK
	.align		4
.L_75:
        /*0048*/ 	.byte	0x03, 0x50
        /*004a*/ 	.short	0x0000


	//----- nvinfo : EIATTR_MAXREG_COUNT
	.align		4
        /*004c*/ 	.byte	0x03, 0x1b
        /*004e*/ 	.short	0x00ff


	//----- nvinfo : EIATTR_MERCURY_ISA_VERSION
	.align		4
        /*0050*/ 	.byte	0x03, 0x5f
        /*0052*/ 	.short	0x0101


	//----- nvinfo : EIATTR_VRC_CTA_INIT_COUNT
	.align		4
        /*0054*/ 	.byte	0x02, 0x4a
	.zero		1
	.zero		1


	//----- nvinfo : EIATTR_EXIT_INSTR_OFFSETS
	.align		4
        /*0058*/ 	.byte	0x04, 0x1c
        /*005a*/ 	.short	(.L_77 - .L_76)


	//   ....[0]....
.L_76:
        /*005c*/ 	.word	0x00000070


	//   ....[1]....
        /*0060*/ 	.word	0x00000180


	//----- nvinfo : EIATTR_CRS_STACK_SIZE
	.align		4
.L_77:
        /*0064*/ 	.byte	0x04, 0x1e
        /*0066*/ 	.short	(.L_79 - .L_78)
.L_78:
        /*0068*/ 	.word	0x00000000


	//----- nvinfo : EIATTR_CBANK_PARAM_SIZE
	.align		4
.L_79:
        /*006c*/ 	.byte	0x03, 0x19
        /*006e*/ 	.short	0x0018


	//----- nvinfo : EIATTR_PARAM_CBANK
	.align		4
        /*0070*/ 	.byte	0x04, 0x0a
        /*0072*/ 	.short	(.L_81 - .L_80)
	.align		4
.L_80:
        /*0074*/ 	.word	index@(.nv.constant0._Z12b_gen_kernelPjjjPb)
        /*0078*/ 	.short	0x0380
        /*007a*/ 	.short	0x0018


	//----- nvinfo : EIATTR_SW_WAR
	.align		4
.L_81:
        /*007c*/ 	.byte	0x04, 0x36
        /*007e*/ 	.short	(.L_83 - .L_82)
.L_82:
        /*0080*/ 	.word	0x00000008
.L_83:


//--------------------- .nv.info._Z10add_kernelPjS_j --------------------------
	.section	.nv.info._Z10add_kernelPjS_j,"",@"SHT_CUDA_INFO"
	.sectionflags	@""
	.align	4


	//----- nvinfo : EIATTR_CUDA_API_VERSION
	.align		4
        /*0000*/ 	.byte	0x04, 0x37
        /*0002*/ 	.short	(.L_85 - .L_84)
.L_84:
        /*0004*/ 	.word	0x00000082


	//----- nvinfo : EIATTR_KPARAM_INFO
	.align		4
.L_85:
        /*0008*/ 	.byte	0x04, 0x17
        /*000a*/ 	.short	(.L_87 - .L_86)
.L_86:
        /*000c*/ 	.word	0x00000000
        /*0010*/ 	.short	0x0002
        /*0012*/ 	.short	0x0010
        /*0014*/ 	.byte	0x00, 0xf0, 0x11, 0x00


	//----- nvinfo : EIATTR_KPARAM_INFO
	.align		4
.L_87:
        /*0018*/ 	.byte	0x04, 0x17
        /*001a*/ 	.short	(.L_89 - .L_88)
.L_88:
        /*001c*/ 	.word	0x00000000
        /*0020*/ 	.short	0x0001
        /*0022*/ 	.short	0x0008
        /*0024*/ 	.byte	0x00, 0xf5, 0x21, 0x00


	//----- nvinfo : EIATTR_KPARAM_INFO
	.align		4
.L_89:
        /*0028*/ 	.byte	0x04, 0x17
        /*002a*/ 	.short	(.L_91 - .L_90)
.L_90:
        /*002c*/ 	.word	0x00000000
        /*0030*/ 	.short	0x0000
        /*0032*/ 	.short	0x0000
        /*0034*/ 	.byte	0x00, 0xf5, 0x21, 0x00


	//----- nvinfo : EIATTR_SPARSE_MMA_MASK
	.align		4
.L_91:
        /*0038*/ 	.byte	0x03, 0x50
        /*003a*/ 	.short	0x0000


	//----- nvinfo : EIATTR_MAXREG_COUNT
	.align		4
        /*003c*/ 	.byte	0x03, 0x1b
        /*003e*/ 	.short	0x00ff


	//----- nvinfo : EIATTR_MERCURY_ISA_VERSION
	.align		4
        /*0040*/ 	.byte	0x03, 0x5f
        /*0042*/ 	.short	0x0101


	//----- nvinfo : EIATTR_VRC_CTA_INIT_COUNT
	.align		4
        /*0044*/ 	.byte	0x02, 0x4a
	.zero		1
	.zero		1


	//----- nvinfo : EIATTR_EXIT_INSTR_OFFSETS
	.align		4
        /*0048*/ 	.byte	0x04, 0x1c
        /*004a*/ 	.short	(.L_93 - .L_92)


	//   ....[0]....
.L_92:
        /*004c*/ 	.word	0x00000050


	//   ....[1]....
        /*0050*/ 	.word	0x000001a0


	//----- nvinfo : EIATTR_CBANK_PARAM_SIZE
	.align		4
.L_93:
        /*0054*/ 	.byte	0x03, 0x19
        /*0056*/ 	.short	0x0014


	//----- nvinfo : EIATTR_PARAM_CBANK
	.align		4
        /*0058*/ 	.byte	0x04, 0x0a
        /*005a*/ 	.short	(.L_95 - .L_94)
	.align		4
.L_94:
        /*005c*/ 	.word	index@(.nv.constant0._Z10add_kernelPjS_j)
        /*0060*/ 	.short	0x0380
        /*0062*/ 	.short	0x0014


	//----- nvinfo : EIATTR_SW_WAR
	.align		4
.L_95:
        /*0064*/ 	.byte	0x04, 0x36
        /*0066*/ 	.short	(.L_97 - .L_96)
.L_96:
        /*0068*/ 	.word	0x00000008
.L_97:


//--------------------- .nv.info._Z18scan_blocks_kernelPjS_j --------------------------
	.section	.nv.info._Z18scan_blocks_kernelPjS_j,"",@"SHT_CUDA_INFO"
	.sectionflags	@""
	.align	4


	//----- nvinfo : EIATTR_CUDA_API_VERSION
	.align		4
        /*0000*/ 	.byte	0x04, 0x37
        /*0002*/ 	.short	(.L_99 - .L_98)
.L_98:
        /*0004*/ 	.word	0x00000082


	//----- nvinfo : EIATTR_KPARAM_INFO
	.align		4
.L_99:
        /*0008*/ 	.byte	0x04, 0x17
        /*000a*/ 	.short	(.L_101 - .L_100)
.L_100:
        /*000c*/ 	.word	0x00000000
        /*0010*/ 	.short	0x0002
        /*0012*/ 	.short	0x0010
        /*0014*/ 	.byte	0x00, 0xf0, 0x11, 0x00


	//----- nvinfo : EIATTR_KPARAM_INFO
	.align		4
.L_101:
        /*0018*/ 	.byte	0x04, 0x17
        /*001a*/ 	.short	(.L_103 - .L_102)
.L_102:
        /*001c*/ 	.word	0x00000000
        /*0020*/ 	.short	0x0001
        /*0022*/ 	.short	0x0008
        /*0024*/ 	.byte	0x00, 0xf5, 0x21, 0x00


	//----- nvinfo : EIATTR_KPARAM_INFO
	.align		4
.L_103:
        /*0028*/ 	.byte	0x04, 0x17
        /*002a*/ 	.short	(.L_105 - .L_104)
.L_104:
        /*002c*/ 	.word	0x00000000
        /*0030*/ 	.short	0x0000
        /*0032*/ 	.short	0x0000
        /*0034*/ 	.byte	0x00, 0xf5, 0x21, 0x00


	//----- nvinfo : EIATTR_SPARSE_MMA_MASK
	.align		4
.L_105:
        /*0038*/ 	.byte	0x03, 0x50
        /*003a*/ 	.short	0x0000


	//----- nvinfo : EIATTR_MAXREG_COUNT
	.align		4
        /*003c*/ 	.byte	0x03, 0x1b
        /*003e*/ 	.short	0x00ff


	//----- nvinfo : EIATTR_NUM_BARRIERS
	.align		4
        /*0040*/ 	.byte	0x02, 0x4c
        /*0042*/ 	.byte	0x01
	.zero		1


	//----- nvinfo : EIATTR_MERCURY_ISA_VERSION
	.align		4
        /*0044*/ 	.byte	0x03, 0x5f
        /*0046*/ 	.short	0x0101


	//----- nvinfo : EIATTR_VRC_CTA_INIT_COUNT
	.align		4
        /*0048*/ 	.byte	0x02, 0x4a
	.zero		1
	.zero		1


	//----- nvinfo : EIATTR_EXIT_INSTR_OFFSETS
	.align		4
        /*004c*/ 	.byte	0x04, 0x1c
        /*004e*/ 	.short	(.L_107 - .L_106)


	//   ....[0]....
.L_106:
        /*0050*/ 	.word	0x00000040


	//   ....[1]....
        /*0054*/ 	.word	0x00000910


	//----- nvinfo : EIATTR_CBANK_PARAM_SIZE
	.align		4
.L_107:
        /*0058*/ 	.byte	0x03, 0x19
        /*005a*/ 	.short	0x0014


	//----- nvinfo : EIATTR_PARAM_CBANK
	.align		4
        /*005c*/ 	.byte	0x04, 0x0a
        /*005e*/ 	.short	(.L_109 - .L_108)
	.align		4
.L_108:
        /*0060*/ 	.word	index@(.nv.constant0._Z18scan_blocks_kernelPjS_j)
        /*0064*/ 	.short	0x0380
        /*0066*/ 	.short	0x0014


	//----- nvinfo : EIATTR_SW_WAR
	.align		4
.L_109:
        /*0068*/ 	.byte	0x04, 0x36
        /*006a*/ 	.short	(.L_111 - .L_110)
.L_110:
        /*006c*/ 	.word	0x00000008
.L_111:


//--------------------- .nv.callgraph             --------------------------
	.section	.nv.callgraph,"",@"SHT_CUDA_CALLGRAPH"
	.align	4
	.sectionentsize	8
	.align		4
        /*0000*/ 	.word	0x00000000
	.align		4
        /*0004*/ 	.word	0xffffffff
	.align		4
        /*0008*/ 	.word	0x00000000
	.align		4
        /*000c*/ 	.word	0xfffffffe
	.align		4
        /*0010*/ 	.word	0x00000000
	.align		4
        /*0014*/ 	.word	0xfffffffd
	.align		4
        /*0018*/ 	.word	0x00000000
	.align		4
        /*001c*/ 	.word	0xfffffffc


//--------------------- .text._Z24binary_digit_sort_kernelPjPbS_jS_ --------------------------
	.section	.text._Z24binary_digit_sort_kernelPjPbS_jS_,"ax",@progbits
	.align	128
        .global         _Z24binary_digit_sort_kernelPjPbS_jS_
        .type           _Z24binary_digit_sort_kernelPjPbS_jS_,@function
        .size           _Z24binary_digit_sort_kernelPjPbS_jS_,(.L_x_11 - _Z24binary_digit_sort_kernelPjPbS_jS_)
        .other          _Z24binary_digit_sort_kernelPjPbS_jS_,@"STO_CUDA_ENTRY STV_DEFAULT"
_Z24binary_digit_sort_kernelPjPbS_jS_:
.text._Z24binary_digit_sort_kernelPjPbS_jS_:
[----:B------:R-:W-:Y:S01]  /*0000*/  LDC R1, c[0x0][0x37c] ;  /* 0x0000df00ff017b82 */ /* 0x000fe20000000800 */
[----:B------:R-:W0:Y:S07]  /*0010*/  S2R R0, SR_TID.X ;  /* 0x0000000000007919 */ /* 0x000e2e0000002100 */
[----:B------:R-:W0:Y:S08]  /*0020*/  S2UR UR4, SR_CTAID.X ;  /* 0x00000000000479c3 */ /* 0x000e300000002500 */
[----:B------:R-:W0:Y:S08]  /*0030*/  LDC R19, c[0x0][0x360] ;  /* 0x0000d800ff137b82 */ /* 0x000e300000000800 */
[----:B------:R-:W1:Y:S01]  /*0040*/  LDC R11, c[0x0][0x398] ;  /* 0x0000e600ff0b7b82 */ /* 0x000e620000000800 */
[----:B0-----:R-:W-:-:S05]  /*0050*/  IMAD R0, R19, UR4, R0 ;  /* 0x0000000413007c24 */ /* 0x001fca000f8e0200 */
[----:B-1----:R-:W-:-:S13]  /*0060*/  ISETP.GE.U32.AND P0, PT, R0, R11, PT ;  /* 0x0000000b0000720c */ /* 0x002fda0003f06070 */
[----:B------:R-:W-:Y:S05]  /*0070*/  @P0 EXIT ;  /* 0x000000000000094d */ /* 0x000fea0003800000 */
[----:B------:R-:W0:Y:S01]  /*0080*/  LDC.64 R8, c[0x0][0x390] ;  /* 0x0000e400ff087b82 */ /* 0x000e220000000a00 */
[----:B------:R-:W1:Y:S01]  /*0090*/  LDCU UR4, c[0x0][0x370] ;  /* 0x00006e00ff0477ac */ /* 0x000e620008000800 */
[----:B------:R-:W2:Y:S06]  /*00a0*/  LDCU.64 UR6, c[0x0][0x358] ;  /* 0x00006b00ff0677ac */ /* 0x000eac0008000a00 */
[----:B------:R-:W3:Y:S01]  /*00b0*/  LDC.64 R2, c[0x0][0x390] ;  /* 0x0000e400ff027b82 */ /* 0x000ee20000000a00 */
[----:B------:R-:W4:Y:S01]  /*00c0*/  LDCU UR5, c[0x0][0x398] ;  /* 0x00007300ff0577ac */ /* 0x000f220008000800 */
[----:B------:R-:W0:Y:S06]  /*00d0*/  LDCU.64 UR8, c[0x0][0x388] ;  /* 0x00007100ff0877ac */ /* 0x000e2c0008000a00 */
[----:B------:R-:W2:Y:S01]  /*00e0*/  LDC.64 R4, c[0x0][0x380] ;  /* 0x0000e000ff047b82 */ /* 0x000ea20000000a00 */
[----:B-1----:R-:W-:-:S07]  /*00f0*/  IMAD R19, R19, UR4, RZ ;  /* 0x0000000413137c24 */ /* 0x002fce000f8e02ff */
[----:B------:R-:W1:Y:S01]  /*0100*/  LDC.64 R6, c[0x0][0x3a0] ;  /* 0x0000e800ff067b82 */ /* 0x000e620000000a00 */
[----:B0---4-:R-:W-:-:S07]  /*0110*/  IMAD.WIDE.U32 R8, R11, 0x4, R8 ;  /* 0x000000040b087825 */ /* 0x011fce00078e0008 */
.L_x_0:
[----:B------:R-:W-:-:S04]  /*0120*/  IADD3 R16, P0, PT, R0, UR8, RZ ;  /* 0x0000000800107c10 */ /* 0x000fc8000ff1e0ff */
[----:B------:R-:W-:-:S05]  /*0130*/  LEA.HI.X.SX32 R17, R0, UR9, 0x1, P0 ;  /* 0x0000000900117c11 */ /* 0x000fca00080f0eff */
[----:B--2---:R-:W2:Y:S01]  /*0140*/  LDG.E.U8 R16, desc[UR6][R16.64] ;  /* 0x0000000610107981 */ /* 0x004ea2000c1e1100 */
[----:B---3--:R-:W-:-:S06]  /*0150*/  IMAD.WIDE R10, R0, 0x4, R2 ;  /* 0x00000004000a7825 */ /* 0x008fcc00078e0202 */
[----:B------:R-:W3:Y:S01]  /*0160*/  LDG.E R11, desc[UR6][R10.64] ;  /* 0x000000060a0b7981 */ /* 0x000ee2000c1e1900 */
[----:B------:R-:W-:-:S06]  /*0170*/  IMAD.WIDE R12, R0, 0x4, R4 ;  /* 0x00000004000c7825 */ /* 0x000fcc00078e0204 */
[----:B------:R-:W4:Y:S01]  /*0180*/  LDG.E R13, desc[UR6][R12.64] ;  /* 0x000000060c0d7981 */ /* 0x000f22000c1e1900 */
[----:B--2---:R-:W-:-:S13]  /*0190*/  ISETP.NE.AND P0, PT, R16, RZ, PT ;  /* 0x000000ff1000720c */ /* 0x004fda0003f05270 */
[----:B------:R-:W3:Y:S02]  /*01a0*/  @P0 LDG.E R14, desc[UR6][R8.64] ;  /* 0x00000006080e0981 */ /* 0x000ee4000c1e1900 */
[----:B---3--:R-:W-:Y:S02]  /*01b0*/  @P0 IADD3 R15, PT, PT, -R14, UR5, R11 ;  /* 0x000000050e0f0c10 */ /* 0x008fe4000fffe10b */
[----:B------:R-:W-:-:S05]  /*01c0*/  @!P0 IADD3 R15, PT, PT, -R11, R0, RZ ;  /* 0x000000000b0f8210 */ /* 0x000fca0007ffe1ff */
[----:B-1----:R-:W-:Y:S01]  /*01d0*/  IMAD.WIDE.U32 R14, R15, 0x4, R6 ;  /* 0x000000040f0e7825 */ /* 0x002fe200078e0006 */
[----:B------:R-:W-:-:S04]  /*01e0*/  IADD3 R0, PT, PT, R19, R0, RZ ;  /* 0x0000000013007210 */ /* 0x000fc80007ffe0ff */
[----:B----4-:R0:W-:Y:S01]  /*01f0*/  STG.E desc[UR6][R14.64], R13 ;  /* 0x0000000d0e007986 */ /* 0x0101e2000c101906 */
[----:B------:R-:W-:-:S13]  /*0200*/  ISETP.GE.U32.AND P0, PT, R0, UR5, PT ;  /* 0x0000000500007c0c */ /* 0x000fda000bf06070 */
[----:B0-----:R-:W-:Y:S05]  /*0210*/  @!P0 BRA `(.L_x_0) ;  /* 0xfffffffc00c08947 */ /* 0x001fea000383ffff */
[----:B------:R-:W-:Y:S05]  /*0220*/  EXIT ;  /* 0x000000000000794d */ /* 0x000fea0003800000 */
.L_x_1:
[----:B------:R-:W-:-:S00]  /*0230*/  BRA `(.L_x_1) ;  /* 0xfffffffc00fc7947 */ /* 0x000fc0000383ffff */
[----:B------:R-:W-:-:S00]  /*0240*/  NOP ;  /* 0x0000000000007918 */ /* 0x000fc00000000000 */
        /* <DEDUP_REMOVED lines=11> */
.L_x_11:


//--------------------- .text._Z12s_gen_kernelPbjPj --------------------------
	.section	.text._Z12s_gen_kernelPbjPj,"ax",@progbits
	.align	128
        .global         _Z12s_gen_kernelPbjPj
        .type           _Z12s_gen_kernelPbjPj,@function
        .size           _Z12s_gen_kernelPbjPj,(.L_x_12 - _Z12s_gen_kernelPbjPj)
        .other          _Z12s_gen_kernelPbjPj,@"STO_CUDA_ENTRY STV_DEFAULT"
_Z12s_gen_kernelPbjPj:
.text._Z12s_gen_kernelPbjPj:
[----:B------:R-:W-:Y:S01]  /*0000*/  LDC R1, c[0x0][0x37c] ;  /* 0x0000df00ff017b82 */ /* 0x000fe20000000800 */
[----:B------:R-:W0:Y:S07]  /*0010*/  S2R R0, SR_TID.X ;  /* 0x0000000000007919 */ /* 0x000e2e0000002100 */
[----:B------:R-:W0:Y:S01]  /*0020*/  S2UR UR4, SR_CTAID.X ;  /* 0x00000000000479c3 */ /* 0x000e220000002500 */
[----:B------:R-:W1:Y:S07]  /*0030*/  LDCU UR5, c[0x0][0x388] ;  /* 0x00007100ff0577ac */ /* 0x000e6e0008000800 */
[----:B------:R-:W0:Y:S02]  /*0040*/  LDC R9, c[0x0][0x360] ;  /* 0x0000d800ff097b82 */ /* 0x000e240000000800 */
[----:B0-----:R-:W-:-:S05]  /*0050*/  IMAD R0, R9, UR4, R0 ;  /* 0x0000000409007c24 */ /* 0x001fca000f8e0200 */
[----:B-1----:R-:W-:-:S13]  /*0060*/  ISETP.GE.U32.AND P0, PT, R0, UR5, PT ;  /* 0x0000000500007c0c */ /* 0x002fda000bf06070 */
[----:B------:R-:W-:Y:S05]  /*0070*/  @P0 EXIT ;  /* 0x000000000000094d */ /* 0x000fea0003800000 */
[----:B------:R-:W0:Y:S01]  /*0080*/  LDC.64 R6, c[0x0][0x390] ;  /* 0x0000e400ff067b82 */ /* 0x000e220000000a00 */
[----:B------:R-:W1:Y:S01]  /*0090*/  LDCU UR4, c[0x0][0x370] ;  /* 0x00006e00ff0477ac */ /* 0x000e620008000800 */
[----:B------:R-:W2:Y:S01]  /*00a0*/  LDCU.64 UR6, c[0x0][0x358] ;  /* 0x00006b00ff0677ac */ /* 0x000ea20008000a00 */
[----:B------:R-:W3:Y:S01]  /*00b0*/  LDCU.64 UR8, c[0x0][0x380] ;  /* 0x00007000ff0877ac */ /* 0x000ee20008000a00 */
[----:B-1----:R-:W-:-:S07]  /*00c0*/  IMAD R9, R9, UR4, RZ ;  /* 0x0000000409097c24 */ /* 0x002fce000f8e02ff */
.L_x_2:
[----:B---3--:R-:W-:-:S04]  /*00d0*/  IADD3 R4, P0, PT, R0, UR8, RZ ;  /* 0x0000000800047c10 */ /* 0x008fc8000ff1e0ff */
[----:B-1----:R-:W-:-:S06]  /*00e0*/  IADD3.X R5, PT, PT, RZ, UR9, RZ, P0, !PT ;  /* 0x00000009ff057c10 */ /* 0x002fcc00087fe4ff */
[----:B--2---:R-:W2:Y:S01]  /*00f0*/  LDG.E.S8 R5, desc[UR6][R4.64] ;  /* 0x0000000604057981 */ /* 0x004ea2000c1e1300 */
[----:B0-----:R-:W-:Y:S01]  /*0100*/  IMAD.WIDE.U32 R2, R0, 0x4, R6 ;  /* 0x0000000400027825 */ /* 0x001fe200078e0006 */
[----:B------:R-:W-:-:S04]  /*0110*/  IADD3 R0, PT, PT, R9, R0, RZ ;  /* 0x0000000009007210 */ /* 0x000fc80007ffe0ff */
[----:B------:R-:W-:Y:S01]  /*0120*/  ISETP.GE.U32.AND P0, PT, R0, UR5, PT ;  /* 0x0000000500007c0c */ /* 0x000fe2000bf06070 */
[----:B--2---:R1:W-:-:S12]  /*0130*/  STG.E desc[UR6][R2.64], R5 ;  /* 0x0000000502007986 */ /* 0x0043d8000c101906 */
[----:B------:R-:W-:Y:S05]  /*0140*/  @!P0 BRA `(.L_x_2) ;  /* 0xfffffffc00e08947 */ /* 0x000fea000383ffff */
[----:B------:R-:W-:Y:S05]  /*0150*/  EXIT ;  /* 0x000000000000794d */ /* 0x000fea0003800000 */
.L_x_3:
        /* <DEDUP_REMOVED lines=10> */
.L_x_12:


//--------------------- .text._Z12b_gen_kernelPjjjPb --------------------------
	.section	.text._Z12b_gen_kernelPjjjPb,"ax",@progbits
	.align	128
        .global         _Z12b_gen_kernelPjjjPb
        .type           _Z12b_gen_kernelPjjjPb,@function
        .size           _Z12b_gen_kernelPjjjPb,(.L_x_13 - _Z12b_gen_kernelPjjjPb)
        .other          _Z12b_gen_kernelPjjjPb,@"STO_CUDA_ENTRY STV_DEFAULT"
_Z12b_gen_kernelPjjjPb:
.text._Z12b_gen_kernelPjjjPb:
        /* <DEDUP_REMOVED lines=11> */
[----:B------:R-:W3:Y:S01]  /*00b0*/  LDCU UR8, c[0x0][0x388] ;  /* 0x00007100ff0877ac */ /* 0x000ee20008000800 */
[----:B------:R-:W4:Y:S01]  /*00c0*/  LDCU.64 UR10, c[0x0][0x390] ;  /* 0x00007200ff0a77ac */ /* 0x000f220008000a00 */
[----:B-1----:R-:W-:-:S07]  /*00d0*/  IMAD R9, R9, UR4, RZ ;  /* 0x0000000409097c24 */ /* 0x002fce000f8e02ff */
.L_x_4:
[----:B0-----:R-:W-:-:S06]  /*00e0*/  IMAD.WIDE.U32 R2, R0, 0x4, R6 ;  /* 0x0000000400027825 */ /* 0x001fcc00078e0006 */
[----:B--2---:R-:W3:Y:S01]  /*00f0*/  LDG.E R2, desc[UR6][R2.64] ;  /* 0x0000000602027981 */ /* 0x004ee2000c1e1900 */
[----:B-1--4-:R-:W-:Y:S01]  /*0100*/  IADD3 R4, P0, PT, R0, UR10, RZ ;  /* 0x0000000a00047c10 */ /* 0x012fe2000ff1e0ff */
[----:B------:R-:W-:-:S04]  /*0110*/  IMAD.IADD R0, R9, 0x1, R0 ;  /* 0x0000000109007824 */ /* 0x000fc800078e0200 */
[----:B------:R-:W-:Y:S01]  /*0120*/  IMAD.X R5, RZ, RZ, UR11, P0 ;  /* 0x0000000bff057e24 */ /* 0x000fe200080e06ff */
[----:B------:R-:W-:Y:S02]  /*0130*/  ISETP.GE.U32.AND P0, PT, R0, UR5, PT ;  /* 0x0000000500007c0c */ /* 0x000fe4000bf06070 */
[----:B---3--:R-:W-:-:S04]  /*0140*/  SHF.R.U32.HI R8, RZ, UR8, R2 ;  /* 0x00000008ff087c19 */ /* 0x008fc80008011602 */
[----:B------:R-:W-:-:S05]  /*0150*/  LOP3.LUT R11, R8, 0x1, RZ, 0xc0, !PT ;  /* 0x00000001080b7812 */ /* 0x000fca00078ec0ff */
[----:B------:R1:W-:Y:S02]  /*0160*/  STG.E.U8 desc[UR6][R4.64], R11 ;  /* 0x0000000b04007986 */ /* 0x0003e4000c101106 */
[----:B------:R-:W-:Y:S05]  /*0170*/  @!P0 BRA `(.L_x_4) ;  /* 0xfffffffc00d88947 */ /* 0x000fea000383ffff */
[----:B------:R-:W-:Y:S05]  /*0180*/  EXIT ;  /* 0x000000000000794d */ /* 0x000fea0003800000 */
.L_x_5:
        /* <DEDUP_REMOVED lines=15> */
.L_x_13:


//--------------------- .text._Z10add_kernelPjS_j --------------------------
	.section	.text._Z10add_kernelPjS_j,"ax",@progbits
	.align	128
        .global         _Z10add_kernelPjS_j
        .type           _Z10add_kernelPjS_j,@function
        .size           _Z10add_kernelPjS_j,(.L_x_14 - _Z10add_kernelPjS_j)
        .other          _Z10add_kernelPjS_j,@"STO_CUDA_ENTRY STV_DEFAULT"
_Z10add_kernelPjS_j:
.text._Z10add_kernelPjS_j:
[----:B------:R-:W-:Y:S08]  /*0000*/  LDC R1, c[0x0][0x37c] ;  /* 0x0000df00ff017b82 */ /* 0x000ff00000000800 */
[----:B------:R-:W0:Y:S08]  /*0010*/  S2UR UR4, SR_CTAID.X ;  /* 0x00000000000479c3 */ /* 0x000e300000002500 */
[----:B------:R-:W1:Y:S01]  /*0020*/  LDC R0, c[0x0][0x390] ;  /* 0x0000e400ff007b82 */ /* 0x000e620000000800 */
[----:B0-----:R-:W-:-:S06]  /*0030*/  UIADD3 UR4, UPT, UPT, UR4, 0x1, URZ ;  /* 0x0000000104047890 */ /* 0x001fcc000fffe0ff */
[----:B-1----:R-:W-:-:S13]  /*0040*/  ISETP.LE.U32.AND P0, PT, R0, UR4, PT ;  /* 0x0000000400007c0c */ /* 0x002fda000bf03070 */
[----:B------:R-:W-:Y:S05]  /*0050*/  @P0 EXIT ;  /* 0x000000000000094d */ /* 0x000fea0003800000 */
[----:B------:R-:W0:Y:S01]  /*0060*/  LDCU UR5, c[0x0][0x360] ;  /* 0x00006c00ff0577ac */ /* 0x000e220008000800 */
[----:B------:R-:W1:Y:S01]  /*0070*/  S2R R0, SR_TID.X ;  /* 0x0000000000007919 */ /* 0x000e620000002100 */
[----:B------:R-:W2:Y:S01]  /*0080*/  LDC.64 R8, c[0x0][0x380] ;  /* 0x0000e000ff087b82 */ /* 0x000ea20000000a00 */
[----:B------:R-:W-:Y:S01]  /*0090*/  MOV R11, UR4 ;  /* 0x00000004000b7c02 */ /* 0x000fe20008000f00 */
[----:B------:R-:W3:Y:S01]  /*00a0*/  LDCU.64 UR6, c[0x0][0x358] ;  /* 0x00006b00ff0677ac */ /* 0x000ee20008000a00 */
[----:B------:R-:W4:Y:S05]  /*00b0*/  LDCU UR8, c[0x0][0x390] ;  /* 0x00007200ff0877ac */ /* 0x000f2a0008000800 */
[----:B------:R-:W0:Y:S08]  /*00c0*/  LDC.64 R6, c[0x0][0x388] ;  /* 0x0000e200ff067b82 */ /* 0x000e300000000a00 */
[----:B------:R-:W0:Y:S02]  /*00d0*/  LDC R10, c[0x0][0x370] ;  /* 0x0000dc00ff0a7b82 */ /* 0x000e240000000800 */
.L_x_7:
[----:B------:R-:W-:-:S13]  /*00e0*/  ISETP.NE.AND P0, PT, R11, RZ, PT ;  /* 0x000000ff0b00720c */ /* 0x000fda0003f05270 */
[----:B------:R-:W-:Y:S05]  /*00f0*/  @!P0 BRA `(.L_x_6) ;  /* 0x00000000001c8947 */ /* 0x000fea0003800000 */
[C---:B01----:R-:W-:Y:S02]  /*0100*/  IMAD R5, R11.reuse, UR5, R0 ;  /* 0x000000050b057c24 */ /* 0x043fe4000f8e0200 */
[----:B------:R-:W-:-:S04]  /*0110*/  IMAD.WIDE.U32 R2, R11, 0x4, R6 ;  /* 0x000000040b027825 */ /* 0x000fc800078e0006 */
[----:B--2---:R-:W-:Y:S02]  /*0120*/  IMAD.WIDE.U32 R4, R5, 0x4, R8 ;  /* 0x0000000405047825 */ /* 0x004fe400078e0008 */
[----:B---3--:R-:W2:Y:S04]  /*0130*/  LDG.E R2, desc[UR6][R2.64] ;  /* 0x0000000602027981 */ /* 0x008ea8000c1e1900 */
[----:B------:R-:W2:Y:S02]  /*0140*/  LDG.E R13, desc[UR6][R4.64] ;  /* 0x00000006040d7981 */ /* 0x000ea4000c1e1900 */
[----:B--2---:R-:W-:-:S05]  /*0150*/  IADD3 R13, PT, PT, R2, R13, RZ ;  /* 0x0000000d020d7210 */ /* 0x004fca0007ffe0ff */
[----:B------:R0:W-:Y:S02]  /*0160*/  STG.E desc[UR6][R4.64], R13 ;  /* 0x0000000d04007986 */ /* 0x0001e4000c101906 */
.L_x_6:
[----:B0-----:R-:W-:-:S04]  /*0170*/  IADD3 R11, PT, PT, R10, R11, RZ ;  /* 0x0000000b0a0b7210 */ /* 0x001fc80007ffe0ff */
[----:B----4-:R-:W-:-:S13]  /*0180*/  ISETP.GE.U32.AND P0, PT, R11, UR8, PT ;  /* 0x000000080b007c0c */ /* 0x010fda000bf06070 */
[----:B------:R-:W-:Y:S05]  /*0190*/  @!P0 BRA `(.L_x_7) ;  /* 0xfffffffc00d08947 */ /* 0x000fea000383ffff */
[----:B---3--:R-:W-:Y:S05]  /*01a0*/  EXIT ;  /* 0x000000000000794d */ /* 0x008fea0003800000 */
.L_x_8:
        /* <DEDUP_REMOVED lines=13> */
.L_x_14:


//--------------------- .text._Z18scan_blocks_kernelPjS_j --------------------------
	.section	.text._Z18scan_blocks_kernelPjS_j,"ax",@progbits
	.align	128
        .global         _Z18scan_blocks_kernelPjS_j
        .type           _Z18scan_blocks_kernelPjS_j,@function
        .size           _Z18scan_blocks_kernelPjS_j,(.L_x_15 - _Z18scan_blocks_kernelPjS_j)
        .other          _Z18scan_blocks_kernelPjS_j,@"STO_CUDA_ENTRY STV_DEFAULT"
_Z18scan_blocks_kernelPjS_j:
.text._Z18scan_blocks_kernelPjS_j:
[----:B------:R-:W-:Y:S08]  /*0000*/  LDC R1, c[0x0][0x37c] ;  /* 0x0000df00ff017b82 */ /* 0x000ff00000000800 */
[----:B------:R-:W0:Y:S08]  /*0010*/  S2UR UR6, SR_CTAID.X ;  /* 0x00000000000679c3 */ /* 0x000e300000002500 */
[----:B------:R-:W0:Y:S02]  /*0020*/  LDC R0, c[0x0][0x390] ;  /* 0x0000e400ff007b82 */ /* 0x000e240000000800 */
[----:B0-----:R-:W-:-:S13]  /*0030*/  ISETP.LE.U32.AND P0, PT, R0, UR6, PT ;  /* 0x0000000600007c0c */ /* 0x001fda000bf03070 */
[----:B------:R-:W-:Y:S05]  /*0040*/  @P0 EXIT ;  /* 0x000000000000094d */ /* 0x000fea0003800000 */
[----:B------:R-:W0:Y:S01]  /*0050*/  S2R R0, SR_TID.X ;  /* 0x0000000000007919 */ /* 0x000e220000002100 */
[----:B------:R-:W1:Y:S01]  /*0060*/  S2UR UR5, SR_CgaCtaId ;  /* 0x00000000000579c3 */ /* 0x000e620000008800 */
[----:B------:R-:W2:Y:S01]  /*0070*/  LDCU UR7, c[0x0][0x360] ;  /* 0x00006c00ff0777ac */ /* 0x000ea20008000800 */
[----:B------:R-:W-:Y:S01]  /*0080*/  IMAD.U32 R9, RZ, RZ, UR6 ;  /* 0x00000006ff097e24 */ /* 0x000fe2000f8e00ff */
[----:B------:R-:W-:Y:S01]  /*0090*/  UMOV UR4, 0x400 ;  /* 0x0000040000047882 */ /* 0x000fe20000000000 */
[----:B------:R-:W3:Y:S04]  /*00a0*/  LDCU.64 UR8, c[0x0][0x358] ;  /* 0x00006b00ff0877ac */ /* 0x000ee80008000a00 */
[----:B------:R-:W4:Y:S01]  /*00b0*/  LDC.64 R2, c[0x0][0x380] ;  /* 0x0000e000ff027b82 */ /* 0x000f220000000a00 */
[----:B------:R-:W0:Y:S07]  /*00c0*/  LDCU UR10, c[0x0][0x390] ;  /* 0x00007200ff0a77ac */ /* 0x000e2e0008000800 */
[----:B------:R-:W2:Y:S01]  /*00d0*/  LDC R8, c[0x0][0x370] ;  /* 0x0000dc00ff087b82 */ /* 0x000ea20000000800 */
[----:B-1----:R-:W-:Y:S01]  /*00e0*/  ULEA UR4, UR5, UR4, 0x18 ;  /* 0x0000000405047291 */ /* 0x002fe2000f8ec0ff */
[C---:B0-----:R-:W-:Y:S01]  /*00f0*/  VIADD R15, R0.reuse, 0xfffffff8 ;  /* 0xfffffff8000f7836 */ /* 0x041fe20000000000 */
[CC--:B------:R-:W-:Y:S01]  /*0100*/  LEA.HI R10, R0.reuse, R0.reuse, RZ, 0x1b ;  /* 0x00000000000a7211 */ /* 0x0c0fe200078fd8ff */
[C---:B------:R-:W-:Y:S01]  /*0110*/  VIADD R17, R0.reuse, 0xfffffff0 ;  /* 0xfffffff000117836 */ /* 0x040fe20000000000 */
[C---:B------:R-:W-:Y:S01]  /*0120*/  LOP3.LUT R18, R0.reuse, 0x1, RZ, 0xc0, !PT ;  /* 0x0000000100127812 */ /* 0x040fe200078ec0ff */
[C---:B------:R-:W-:Y:S01]  /*0130*/  VIADD R5, R0.reuse, 0xffffffff ;  /* 0xffffffff00057836 */ /* 0x040fe20000000000 */
[-C--:B------:R-:W-:Y:S01]  /*0140*/  LEA.HI R14, R15, R0.reuse, RZ, 0x1b ;  /* 0x000000000f0e7211 */ /* 0x080fe200078fd8ff */
        /* <DEDUP_REMOVED lines=8> */
[----:B------:R-:W-:Y:S01]  /*01d0*/  VIADD R19, R0, 0x1 ;  /* 0x0000000100137836 */ /* 0x000fe20000000000 */
[----:B------:R-:W-:-:S02]  /*01e0*/  LEA.HI R16, R21, R0, RZ, 0x1b ;  /* 0x0000000015107211 */ /* 0x000fc400078fd8ff */
[----:B------:R-:W-:Y:S02]  /*01f0*/  LEA.HI R17, R23, R0, RZ, 0x1b ;  /* 0x0000000017117211 */ /* 0x000fe400078fd8ff */
[----:B------:R-:W-:Y:S02]  /*0200*/  LEA R10, R10, UR4, 0x2 ;  /* 0x000000040a0a7c11 */ /* 0x000fe4000f8e10ff */
[----:B------:R-:W-:Y:S02]  /*0210*/  ISETP.NE.AND P1, PT, R18, RZ, PT ;  /* 0x000000ff1200720c */ /* 0x000fe40003f25270 */
[----:B------:R-:W-:Y:S02]  /*0220*/  LEA R11, R5, UR4, 0x2 ;  /* 0x00000004050b7c11 */ /* 0x000fe4000f8e10ff */
[----:B------:R-:W-:Y:S02]  /*0230*/  LEA R12, R7, UR4, 0x2 ;  /* 0x00000004070c7c11 */ /* 0x000fe4000f8e10ff */
[----:B------:R-:W-:-:S02]  /*0240*/  LEA R13, R13, UR4, 0x2 ;  /* 0x000000040d0d7c11 */ /* 0x000fc4000f8e10ff */
[----:B------:R-:W-:Y:S02]  /*0250*/  LEA R14, R14, UR4, 0x2 ;  /* 0x000000040e0e7c11 */ /* 0x000fe4000f8e10ff */
[----:B------:R-:W-:Y:S02]  /*0260*/  LEA R15, R15, UR4, 0x2 ;  /* 0x000000040f0f7c11 */ /* 0x000fe4000f8e10ff */
[----:B------:R-:W-:Y:S02]  /*0270*/  LEA R16, R16, UR4, 0x2 ;  /* 0x0000000410107c11 */ /* 0x000fe4000f8e10ff */
[----:B--234-:R-:W-:-:S07]  /*0280*/  LEA R17, R17, UR4, 0x2 ;  /* 0x0000000411117c11 */ /* 0x01cfce000f8e10ff */
.L_x_9:
[----:B0-----:R-:W-:-:S04]  /*0290*/  IMAD R5, R9, UR7, R0 ;  /* 0x0000000709057c24 */ /* 0x001fc8000f8e0200 */
[----:B------:R-:W-:-:S05]  /*02a0*/  IMAD.WIDE.U32 R4, R5, 0x4, R2 ;  /* 0x0000000405047825 */ /* 0x000fca00078e0002 */
[----:B------:R-:W2:Y:S01]  /*02b0*/  LDG.E R7, desc[UR8][R4.64] ;  /* 0x0000000804077981 */ /* 0x000ea2000c1e1900 */
[C---:B------:R-:W-:Y:S02]  /*02c0*/  LOP3.LUT P0, RZ, R19.reuse, 0x3, RZ, 0xc0, !PT ;  /* 0x0000000313ff7812 */ /* 0x040fe4000780c0ff */
[C---:B------:R-:W-:Y:S02]  /*02d0*/  LOP3.LUT P2, RZ, R19.reuse, 0xf, RZ, 0xc0, !PT ;  /* 0x0000000f13ff7812 */ /* 0x040fe4000784c0ff */
[C---:B------:R-:W-:Y:S02]  /*02e0*/  LOP3.LUT P3, RZ, R19.reuse, 0x1f, RZ, 0xc0, !PT ;  /* 0x0000001f13ff7812 */ /* 0x040fe4000786c0ff */
[C---:B------:R-:W-:Y:S02]  /*02f0*/  LOP3.LUT P4, RZ, R19.reuse, 0x3f, RZ, 0xc0, !PT ;  /* 0x0000003f13ff7812 */ /* 0x040fe4000788c0ff */
[----:B------:R-:W-:Y:S02]  /*0300*/  LOP3.LUT P5, RZ, R19, 0x7f, RZ, 0xc0, !PT ;  /* 0x0000007f13ff7812 */ /* 0x000fe400078ac0ff */
[----:B------:R-:W-:-:S13]  /*0310*/  ISETP.NE.AND P6, PT, R0, RZ, PT ;  /* 0x000000ff0000720c */ /* 0x000fda0003fc5270 */
[----:B------:R-:W-:Y:S01]  /*0320*/  @!P6 MOV R20, 0x400 ;  /* 0x000004000014e802 */ /* 0x000fe20000000f00 */
[----:B--2---:R-:W-:Y:S01]  /*0330*/  STS [R10], R7 ;  /* 0x000000070a007388 */ /* 0x004fe20000000800 */
[----:B------:R-:W-:Y:S06]  /*0340*/  BAR.SYNC.DEFER_BLOCKING 0x0 ;  /* 0x0000000000007b1d */ /* 0x000fec0000010000 */
[----:B------:R-:W-:Y:S04]  /*0350*/  @P1 LDS R6, [R11+-0x4] ;  /* 0xfffffc000b061984 */ /* 0x000fe80000000800 */
[----:B------:R-:W0:Y:S02]  /*0360*/  @P1 LDS R21, [R10] ;  /* 0x000000000a151984 */ /* 0x000e240000000800 */
[----:B0-----:R-:W-:-:S05]  /*0370*/  @P1 IMAD.IADD R21, R6, 0x1, R21 ;  /* 0x0000000106151824 */ /* 0x001fca00078e0215 */
[----:B------:R-:W-:Y:S01]  /*0380*/  @P1 STS [R10], R21 ;  /* 0x000000150a001388 */ /* 0x000fe20000000800 */
[----:B------:R-:W-:Y:S01]  /*0390*/  BAR.SYNC.DEFER_BLOCKING 0x0 ;  /* 0x0000000000007b1d */ /* 0x000fe20000010000 */
[----:B------:R-:W-:-:S05]  /*03a0*/  LOP3.LUT P1, RZ, R19, 0x7, RZ, 0xc0, !PT ;  /* 0x0000000713ff7812 */ /* 0x000fca000782c0ff */
[----:B------:R-:W-:Y:S04]  /*03b0*/  @!P0 LDS R6, [R12+-0x8] ;  /* 0xfffff8000c068984 */ /* 0x000fe80000000800 */
[----:B------:R-:W0:Y:S02]  /*03c0*/  @!P0 LDS R23, [R10] ;  /* 0x000000000a178984 */ /* 0x000e240000000800 */
[----:B0-----:R-:W-:-:S05]  /*03d0*/  @!P0 IMAD.IADD R23, R6, 0x1, R23 ;  /* 0x0000000106178824 */ /* 0x001fca00078e0217 */
[----:B------:R-:W-:Y:S01]  /*03e0*/  @!P0 STS [R10], R23 ;  /* 0x000000170a008388 */ /* 0x000fe20000000800 */
[----:B------:R-:W-:Y:S06]  /*03f0*/  BAR.SYNC.DEFER_BLOCKING 0x0 ;  /* 0x0000000000007b1d */ /* 0x000fec0000010000 */
        /* <DEDUP_REMOVED lines=13> */
[----:B------:R0:W-:Y:S01]  /*04d0*/  @!P3 STS [R10], R23 ;  /* 0x000000170a00b388 */ /* 0x0001e20000000800 */
[----:B------:R-:W-:Y:S06]  /*04e0*/  BAR.SYNC.DEFER_BLOCKING 0x0 ;  /* 0x0000000000007b1d */ /* 0x000fec0000010000 */
[----:B0-----:R-:W0:Y:S01]  /*04f0*/  @!P6 S2R R23, SR_CgaCtaId ;  /* 0x000000000017e919 */ /* 0x001e220000008800 */
[----:B------:R-:W-:Y:S04]  /*0500*/  @!P4 LDS R6, [R16+-0x80] ;  /* 0xffff80001006c984 */ /* 0x000fe80000000800 */
[----:B------:R-:W1:Y:S01]  /*0510*/  @!P4 LDS R7, [R10] ;  /* 0x000000000a07c984 */ /* 0x000e620000000800 */
[----:B0-----:R-:W-:Y:S01]  /*0520*/  @!P6 LEA R24, R23, R20, 0x18 ;  /* 0x000000141718e211 */ /* 0x001fe200078ec0ff */
[----:B-1----:R-:W-:-:S05]  /*0530*/  @!P4 IMAD.IADD R7, R6, 0x1, R7 ;  /* 0x000000010607c824 */ /* 0x002fca00078e0207 */
[----:B------:R-:W-:Y:S01]  /*0540*/  @!P4 STS [R10], R7 ;  /* 0x000000070a00c388 */ /* 0x000fe20000000800 */
[----:B------:R-:W-:Y:S06]  /*0550*/  BAR.SYNC.DEFER_BLOCKING 0x0 ;  /* 0x0000000000007b1d */ /* 0x000fec0000010000 */
[----:B------:R-:W-:Y:S04]  /*0560*/  @!P5 LDS R6, [R17+-0x100] ;  /* 0xffff00001106d984 */ /* 0x000fe80000000800 */
[----:B------:R-:W0:Y:S02]  /*0570*/  @!P5 LDS R21, [R10] ;  /* 0x000000000a15d984 */ /* 0x000e240000000800 */
[----:B0-----:R-:W-:-:S02]  /*0580*/  @!P5 IMAD.IADD R21, R6, 0x1, R21 ;  /* 0x000000010615d824 */ /* 0x001fc400078e0215 */
[----:B------:R-:W0:Y:S03]  /*0590*/  @!P6 LDC.64 R6, c[0x0][0x388] ;  /* 0x0000e200ff06eb82 */ /* 0x000e260000000a00 */
[----:B------:R-:W-:Y:S05]  /*05a0*/  @!P5 STS [R10], R21 ;  /* 0x000000150a00d388 */ /* 0x000fea0000000800 */
[----:B------:R-:W-:Y:S01]  /*05b0*/  BAR.SYNC.DEFER_BLOCKING 0x0 ;  /* 0x0000000000007b1d */ /* 0x000fe20000010000 */
[----:B0-----:R-:W-:-:S04]  /*05c0*/  @!P6 IMAD.WIDE R6, R9, 0x4, R6 ;  /* 0x000000040906e825 */ /* 0x001fc800078e0206 */
[----:B------:R-:W-:Y:S01]  /*05d0*/  IMAD.IADD R9, R8, 0x1, R9 ;  /* 0x0000000108097824 */ /* 0x000fe200078e0209 */
[----:B------:R-:W0:Y:S04]  /*05e0*/  @!P6 LDS R23, [R24+0x208] ;  /* 0x000208001817e984 */ /* 0x000e280000000800 */
[----:B------:R-:W-:Y:S04]  /*05f0*/  @!P6 STS [R24+0x208], RZ ;  /* 0x000208ff1800e388 */ /* 0x000fe80000000800 */
[----:B0-----:R-:W-:Y:S01]  /*0600*/  @!P6 STG.E desc[UR8][R6.64], R23 ;  /* 0x000000170600e986 */ /* 0x001fe2000c101908 */
[----:B------:R-:W-:Y:S06]  /*0610*/  BAR.SYNC.DEFER_BLOCKING 0x0 ;  /* 0x0000000000007b1d */ /* 0x000fec0000010000 */
[----:B------:R-:W-:Y:S04]  /*0620*/  @!P5 LDS R20, [R10] ;  /* 0x000000000a14d984 */ /* 0x000fe80000000800 */
[----:B------:R-:W0:Y:S02]  /*0630*/  @!P5 LDS R25, [R17+-0x100] ;  /* 0xffff00001119d984 */ /* 0x000e240000000800 */
[----:B0-----:R-:W-:-:S05]  /*0640*/  @!P5 IMAD.IADD R25, R20, 0x1, R25 ;  /* 0x000000011419d824 */ /* 0x001fca00078e0219 */
[----:B------:R-:W-:Y:S04]  /*0650*/  @!P5 STS [R10], R25 ;  /* 0x000000190a00d388 */ /* 0x000fe80000000800 */
[----:B------:R-:W-:Y:S01]  /*0660*/  @!P5 STS [R17+-0x100], R20 ;  /* 0xffff00141100d388 */ /* 0x000fe20000000800 */
        /* <DEDUP_REMOVED lines=24> */
[----:B------:R-:W-:Y:S01]  /*07f0*/  BAR.SYNC.DEFER_BLOCKING 0x0 ;  /* 0x0000000000007b1d */ /* 0x000fe20000010000 */
[----:B------:R-:W-:-:S05]  /*0800*/  ISETP.NE.AND P1, PT, R18, RZ, PT ;  /* 0x000000ff1200720c */ /* 0x000fca0003f25270 */
[----:B------:R-:W-:Y:S04]  /*0810*/  @!P0 LDS R23, [R10] ;  /* 0x000000000a178984 */ /* 0x000fe80000000800 */
[----:B------:R-:W0:Y:S02]  /*0820*/  @!P0 LDS R6, [R12+-0x8] ;  /* 0xfffff8000c068984 */ /* 0x000e240000000800 */
[----:B0-----:R-:W-:-:S05]  /*0830*/  @!P0 IMAD.IADD R7, R23, 0x1, R6 ;  /* 0x0000000117078824 */ /* 0x001fca00078e0206 */
[----:B------:R-:W-:Y:S04]  /*0840*/  @!P0 STS [R10], R7 ;  /* 0x000000070a008388 */ /* 0x000fe80000000800 */
[----:B------:R-:W-:Y:S01]  /*0850*/  @!P0 STS [R12+-0x8], R23 ;  /* 0xfffff8170c008388 */ /* 0x000fe20000000800 */
[----:B------:R-:W-:Y:S01]  /*0860*/  BAR.SYNC.DEFER_BLOCKING 0x0 ;  /* 0x0000000000007b1d */ /* 0x000fe20000010000 */
[----:B------:R-:W-:-:S05]  /*0870*/  ISETP.GE.U32.AND P0, PT, R9, UR10, PT ;  /* 0x0000000a09007c0c */ /* 0x000fca000bf06070 */
[----:B------:R-:W-:Y:S04]  /*0880*/  @P1 LDS R6, [R10] ;  /* 0x000000000a061984 */ /* 0x000fe80000000800 */
[----:B------:R-:W0:Y:S02]  /*0890*/  @P1 LDS R21, [R11+-0x4] ;  /* 0xfffffc000b151984 */ /* 0x000e240000000800 */
[----:B0-----:R-:W-:-:S05]  /*08a0*/  @P1 IMAD.IADD R21, R6, 0x1, R21 ;  /* 0x0000000106151824 */ /* 0x001fca00078e0215 */
[----:B------:R-:W-:Y:S04]  /*08b0*/  @P1 STS [R10], R21 ;  /* 0x000000150a001388 */ /* 0x000fe80000000800 */
[----:B------:R-:W-:Y:S01]  /*08c0*/  @P1 STS [R11+-0x4], R6 ;  /* 0xfffffc060b001388 */ /* 0x000fe20000000800 */
[----:B------:R-:W-:Y:S06]  /*08d0*/  BAR.SYNC.DEFER_BLOCKING 0x0 ;  /* 0x0000000000007b1d */ /* 0x000fec0000010000 */
[----:B------:R-:W0:Y:S04]  /*08e0*/  LDS R25, [R10] ;  /* 0x000000000a197984 */ /* 0x000e280000000800 */
[----:B0-----:R0:W-:Y:S01]  /*08f0*/  STG.E desc[UR8][R4.64], R25 ;  /* 0x0000001904007986 */ /* 0x0011e2000c101908 */
[----:B------:R-:W-:Y:S05]  /*0900*/  @!P0 BRA `(.L_x_9) ;  /* 0xfffffff800608947 */ /* 0x000fea000383ffff */
[----:B------:R-:W-:Y:S05]  /*0910*/  EXIT ;  /* 0x000000000000794d */ /* 0x000fea0003800000 */
.L_x_10:
        /* <DEDUP_REMOVED lines=14> */
.L_x_15:


//--------------------- .nv.shared._Z24binary_digit_sort_kernelPjPbS_jS_ --------------------------
	.section	.nv.shared._Z24binary_digit_sort_kernelPjPbS_jS_,"aw",@nobits
	.sectionflags	@""
	.align	16
	.zero		1024


//--------------------- .nv.shared.reserved.0     --------------------------
	.section	.nv.shared.reserved.0,"aw",@nobits
	.weak		__nv_reservedSMEM_offset_0_alias
	.size		__nv_reservedSMEM_offset_0_alias, 0, 64
	.other		__nv_reservedSMEM_offset_0_alias,@"STO_CUDA_RESERVED_SHARED STV_DEFAULT"
__nv_reservedSMEM_offset_0_alias:
	.zero		0
	.zero		64


//--------------------- .nv.shared._Z12s_gen_kernelPbjPj --------------------------
	.section	.nv.shared._Z12s_gen_kernelPbjPj,"aw",@nobits
	.sectionflags	@""
	.align	16
	.zero		1024


//--------------------- .nv.shared._Z12b_gen_kernelPjjjPb --------------------------
	.section	.nv.shared._Z12b_gen_kernelPjjjPb,"aw",@nobits
	.sectionflags	@""
	.align	16
	.zero		1024


//--------------------- .nv.shared._Z10add_kernelPjS_j --------------------------
	.section	.nv.shared._Z10add_kernelPjS_j,"aw",@nobits
	.sectionflags	@""
	.align	16
	.zero		1024


//--------------------- .nv.shared._Z18scan_blocks_kernelPjS_j --------------------------
	.section	.nv.shared._Z18scan_blocks_kernelPjS_j,"aw",@nobits
	.sectionflags	@""
	.align	16
	.zero		1024


//--------------------- .nv.constant0._Z24binary_digit_sort_kernelPjPbS_jS_ --------------------------
	.section	.nv.constant0._Z24binary_digit_sort_kernelPjPbS_jS_,"a",@progbits
	.sectionflags	@""
	.align	4
.nv.constant0._Z24binary_digit_sort_kernelPjPbS_jS_:
	.zero		936


//--------------------- .nv.constant0._Z12s_gen_kernelPbjPj --------------------------
	.section	.nv.constant0._Z12s_gen_kernelPbjPj,"a",@progbits
	.sectionflags	@""
	.align	4
.nv.constant0._Z12s_gen_kernelPbjPj:
	.zero		920


//--------------------- .nv.constant0._Z12b_gen_kernelPjjjPb --------------------------
	.section	.nv.constant0._Z12b_gen_kernelPjjjPb,"a",@progbits
	.sectionflags	@""
	.align	4
.nv.constant0._Z12b_gen_kernelPjjjPb:
	.zero		920


//--------------------- .nv.constant0._Z10add_kernelPjS_j --------------------------
	.section	.nv.constant0._Z10add_kernelPjS_j,"a",@progbits
	.sectionflags	@""
	.align	4
.nv.constant0._Z10add_kernelPjS_j:
	.zero		916


//--------------------- .nv.constant0._Z18scan_blocks_kernelPjS_j --------------------------
	.section	.nv.constant0._Z18scan_blocks_kernelPjS_j,"a",@progbits
	.sectionflags	@""
	.align	4
.nv.constant0._Z18scan_blocks_kernelPjS_j:
	.zero		916


//--------------------- SYMBOLS --------------------------

	.type		.nv.reservedSmem.offset0,@object
	.size		.nv.reservedSmem.offset0,0x4
	.type		.nv.reservedSmem.cap,@object
	.size		.nv.reservedSmem.cap,0x4
